//
// Generated by NVIDIA NVVM Compiler
//
// Compiler Build ID: CL-36424714
// Cuda compilation tools, release 13.0, V13.0.88
// Based on NVVM 20.0.0
//

.version 9.0
.target sm_100
.address_size 64

	// .globl	_Z5hellov
.extern .func  (.param .b32 func_retval0) vprintf
(
	.param .b64 vprintf_param_0,
	.param .b64 vprintf_param_1
)
;
.global .align 1 .b8 $str[41] = {9, 72, 101, 108, 108, 111, 32, 102, 114, 111, 109, 32, 71, 80, 85, 58, 32, 116, 104, 114, 101, 97, 100, 32, 37, 100, 32, 97, 110, 100, 32, 98, 108, 111, 99, 107, 32, 37, 100, 10};

.visible .entry _Z5hellov()
{
	.local .align 8 .b8 	__local_depot0[8];
	.reg .b64 	%SP;
	.reg .b64 	%SPL;
	.reg .b32 	%r<5>;
	.reg .b64 	%rd<5>;

	mov.u64 	%SPL, __local_depot0;
	cvta.local.u64 	%SP, %SPL;
	add.u64 	%rd1, %SP, 0;
	add.u64 	%rd2, %SPL, 0;
	mov.u32 	%r1, %tid.x;
	mov.u32 	%r2, %ctaid.x;
	st.local.v2.u32 	[%rd2], {%r1, %r2};
	mov.u64 	%rd3, $str;
	cvta.global.u64 	%rd4, %rd3;
	{ // callseq 0, 0
	.param .b64 param0;
	st.param.b64 	[param0], %rd4;
	.param .b64 param1;
	st.param.b64 	[param1], %rd1;
	.param .b32 retval0;
	call.uni (retval0), 
	vprintf, 
	(
	param0, 
	param1
	);
	ld.param.b32 	%r3, [retval0];
	} // callseq 0
	ret;

}


// ===== COMPILED SASS (sm_100) =====

	.target	sm_100

	.elftype	@"ET_EXEC"


//--------------------- .note.nv.tkinfo           --------------------------
	.section	.note.nv.tkinfo,"",@"SHT_NOTE"
	.sectionflags	@"SHF_NOTE_NV_TKINFO"
	.tkinfo
        /*0018*/ 	.word	0x00000002
        /*0030*/ 	.string	""
        /*0030*/ 	.string	"ptxas"
        /*0030*/ 	.string	"Cuda compilation tools, release 13.0, V13.0.88"
        /*0030*/ 	.string	"Build cuda_13.0.r13.0/compiler.36424714_0"
        /*0030*/ 	.string	"-arch sm_100 -m 64 "



//--------------------- .note.nv.cuinfo           --------------------------
	.section	.note.nv.cuinfo,"",@"SHT_NOTE"
	.sectionflags	@"SHF_NOTE_NV_CUINFO"
        /*0018*/ 	.short	0x0002
        /*001a*/ 	.short	0x0064
        /*001c*/ 	.short	0x0082
	.zero		2


//--------------------- .nv.info                  --------------------------
	.section	.nv.info,"",@"SHT_CUDA_INFO"
	.align	4


	//----- nvinfo : EIATTR_REGCOUNT
	.align		4
        /*0000*/ 	.byte	0x04, 0x2f
        /*0002*/ 	.short	(.L_2 - .L_1)
	.align		4
.L_1:
        /*0004*/ 	.word	index@(_Z5hellov)
        /*0008*/ 	.word	0x00000018


	//----- nvinfo : EIATTR_FRAME_SIZE
	.align		4
.L_2:
        /*000c*/ 	.byte	0x04, 0x11
        /*000e*/ 	.short	(.L_4 - .L_3)
	.align		4
.L_3:
        /*0010*/ 	.word	index@(_Z5hellov)
        /*0014*/ 	.word	0x00000008


	//----- nvinfo : EIATTR_MIN_STACK_SIZE
	.align		4
.L_4:
        /*0018*/ 	.byte	0x04, 0x12
        /*001a*/ 	.short	(.L_6 - .L_5)
	.align		4
.L_5:
        /*001c*/ 	.word	index@(_Z5hellov)
        /*0020*/ 	.word	0x00000008
.L_6:


//--------------------- .nv.compat                --------------------------
	.section	.nv.compat,"",@"SHT_CUDA_COMPAT_INFO"
	.align	4
        /*0000*/ 	.byte	0x02, 0x09, 0x00, 0x00, 0x02, 0x02, 0x01, 0x00, 0x02, 0x05, 0x05, 0x00, 0x03, 0x07, 0x01, 0x01
        /*0010*/ 	.byte	0x02, 0x03, 0x00, 0x00, 0x02, 0x06, 0x01, 0x00, 0x04, 0x0b, 0x08, 0x00, 0x09, 0x00, 0x00, 0x00
        /*0020*/ 	.byte	0x00, 0x00, 0x00, 0x00


//--------------------- .nv.info._Z5hellov        --------------------------
	.section	.nv.info._Z5hellov,"",@"SHT_CUDA_INFO"
	.sectionflags	@""
	.align	4


	//----- nvinfo : EIATTR_CUDA_API_VERSION
	.align		4
        /*0000*/ 	.byte	0x04, 0x37
        /*0002*/ 	.short	(.L_8 - .L_7)
.L_7:
        /*0004*/ 	.word	0x00000082


	//----- nvinfo : EIATTR_SPARSE_MMA_MASK
	.align		4
.L_8:
        /*0008*/ 	.byte	0x03, 0x50
        /*000a*/ 	.short	0x0000


	//----- nvinfo : EIATTR_MAXREG_COUNT
	.align		4
        /*000c*/ 	.byte	0x03, 0x1b
        /*000e*/ 	.short	0x00ff


	//----- nvinfo : EIATTR_EXTERNS
	.align		4
        /*0010*/ 	.byte	0x04, 0x0f
        /*0012*/ 	.short	(.L_10 - .L_9)


	//   ....[0]....
	.align		4
.L_9:
        /*0014*/ 	.word	index@(vprintf)


	//----- nvinfo : EIATTR_MERCURY_ISA_VERSION
	.align		4
.L_10:
        /*0018*/ 	.byte	0x03, 0x5f
        /*001a*/ 	.short	0x0101


	//----- nvinfo : EIATTR_VRC_CTA_INIT_COUNT
	.align		4
        /*001c*/ 	.byte	0x02, 0x4a
	.zero		1
	.zero		1


	//----- nvinfo : EIATTR_SYSCALL_OFFSETS
	.align		4
        /*0020*/ 	.byte	0x04, 0x46
        /*0022*/ 	.short	(.L_12 - .L_11)


	//   ....[0]....
.L_11:
        /*0024*/ 	.word	0x000000f0


	//----- nvinfo : EIATTR_EXIT_INSTR_OFFSETS
	.align		4
.L_12:
        /*0028*/ 	.byte	0x04, 0x1c
        /*002a*/ 	.short	(.L_14 - .L_13)


	//   ....[0]....
.L_13:
        /*002c*/ 	.word	0x00000100


	//----- nvinfo : EIATTR_SW_WAR
	.align		4
.L_14:
        /*0030*/ 	.byte	0x04, 0x36
        /*0032*/ 	.short	(.L_16 - .L_15)
.L_15:
        /*0034*/ 	.word	0x00000008
.L_16:


//--------------------- .nv.callgraph             --------------------------
	.section	.nv.callgraph,"",@"SHT_CUDA_CALLGRAPH"
	.align	4
	.sectionentsize	8
	.align		4
        /*0000*/ 	.word	0x00000000
	.align		4
        /*0004*/ 	.word	0xffffffff
	.align		4
        /*0008*/ 	.word	index@(_Z5hellov)
	.align		4
        /*000c*/ 	.word	index@(vprintf)
	.align		4
        /*0010*/ 	.word	0x00000000
	.align		4
        /*0014*/ 	.word	0xfffffffe
	.align		4
        /*0018*/ 	.word	0x00000000
	.align		4
        /*001c*/ 	.word	0xfffffffd
	.align		4
        /*0020*/ 	.word	0x00000000
	.align		4
        /*0024*/ 	.word	0xfffffffc


//--------------------- .nv.constant4             --------------------------
	.section	.nv.constant4,"a",@progbits
	.align	8
	.align		8
.nv.constant4:
        /*0000*/ 	.dword	vprintf
	.align		8
        /*0008*/ 	.dword	$str


//--------------------- .text._Z5hellov           --------------------------
	.section	.text._Z5hellov,"ax",@progbits
	.align	128
        .global         _Z5hellov
        .type           _Z5hellov,@function
        .size           _Z5hellov,(.L_x_2 - _Z5hellov)
        .other          _Z5hellov,@"STO_CUDA_ENTRY STV_DEFAULT"
_Z5hellov:
.text._Z5hellov:
[----:B------:R-:W0:Y:S01]  /*0000*/  LDC R1, c[0x0][0x37c] ;  /* 0x0000df00ff017b82 */ /* 0x000e220000000800 */
[----:B------:R-:W1:Y:S01]  /*0010*/  S2R R8, SR_TID.X ;  /* 0x0000000000087919 */ /* 0x000e620000002100 */
[----:B0-----:R-:W-:Y:S01]  /*0020*/  VIADD R1, R1, 0xfffffff8 ;  /* 0xfffffff801017836 */ /* 0x001fe20000000000 */
[----:B------:R-:W-:Y:S01]  /*0030*/  MOV R0, 0x0 ;  /* 0x0000000000007802 */ /* 0x000fe20000000f00 */
[----:B------:R-:W0:Y:S01]  /*0040*/  LDCU UR4, c[0x0][0x2f8] ;  /* 0x00005f00ff0477ac */ /* 0x000e220008000800 */
[----:B------:R-:W1:Y:S03]  /*0050*/  S2R R9, SR_CTAID.X ;  /* 0x0000000000097919 */ /* 0x000e660000002500 */
[----:B------:R2:W3:Y:S01]  /*0060*/  LDC.64 R2, c[0x4][R0] ;  /* 0x0100000000027b82 */ /* 0x0004e20000000a00 */
[----:B------:R-:W4:Y:S01]  /*0070*/  LDCU.64 UR6, c[0x4][0x8] ;  /* 0x01000100ff0677ac */ /* 0x000f220008000a00 */
[----:B------:R-:W5:Y:S01]  /*0080*/  LDCU UR5, c[0x0][0x2fc] ;  /* 0x00005f80ff0577ac */ /* 0x000f620008000800 */
[----:B0-----:R-:W-:Y:S01]  /*0090*/  IADD3 R6, P0, PT, R1, UR4, RZ ;  /* 0x0000000401067c10 */ /* 0x001fe2000ff1e0ff */
[----:B----4-:R-:W-:Y:S01]  /*00a0*/  IMAD.U32 R4, RZ, RZ, UR6 ;  /* 0x00000006ff047e24 */ /* 0x010fe2000f8e00ff */
[----:B------:R-:W-:-:S03]  /*00b0*/  MOV R5, UR7 ;  /* 0x0000000700057c02 */ /* 0x000fc60008000f00 */
[----:B-----5:R-:W-:Y:S01]  /*00c0*/  IMAD.X R7, RZ, RZ, UR5, P0 ;  /* 0x00000005ff077e24 */ /* 0x020fe200080e06ff */
[----:B-1----:R2:W-:Y:S07]  /*00d0*/  STL.64 [R1], R8 ;  /* 0x0000000801007387 */ /* 0x0025ee0000100a00 */
[----:B------:R-:W-:-:S07]  /*00e0*/  LEPC R20, `(.L_x_0) ;  /* 0x000000001014794e */ /* 0x000fce0000000000 */
[----:B--23--:R-:W-:Y:S05]  /*00f0*/  CALL.ABS.NOINC R2 ;  /* 0x0000000002007343 */ /* 0x00cfea0003c00000 */
.L_x_0:
[----:B------:R-:W-:Y:S05]  /*0100*/  EXIT ;  /* 0x000000000000794d */ /* 0x000fea0003800000 */
.L_x_1:
[----:B------:R-:W-:-:S00]  /*0110*/  BRA `(.L_x_1) ;  /* 0xfffffffc00fc7947 */ /* 0x000fc0000383ffff */
[----:B------:R-:W-:-:S00]  /*0120*/  NOP ;  /* 0x0000000000007918 */ /* 0x000fc00000000000 */
        /* <DEDUP_REMOVED lines=13> */
.L_x_2:


//--------------------- .nv.global.init           --------------------------
	.section	.nv.global.init,"aw",@progbits
.nv.global.init:
	.type		$str,@object
	.size		$str,(.L_0 - $str)
$str:
        /*0000*/ 	.byte	0x09, 0x48, 0x65, 0x6c, 0x6c, 0x6f, 0x20, 0x66, 0x72, 0x6f, 0x6d, 0x20, 0x47, 0x50, 0x55, 0x3a
        /*0010*/ 	.byte	0x20, 0x74, 0x68, 0x72, 0x65, 0x61, 0x64, 0x20, 0x25, 0x64, 0x20, 0x61, 0x6e, 0x64, 0x20, 0x62
        /*0020*/ 	.byte	0x6c, 0x6f, 0x63, 0x6b, 0x20, 0x25, 0x64, 0x0a, 0x00
.L_0:


//--------------------- .nv.shared.reserved.0     --------------------------
	.section	.nv.shared.reserved.0,"aw",@nobits
	.weak		__nv_reservedSMEM_offset_0_alias
	.size		__nv_reservedSMEM_offset_0_alias, 0, 64
	.other		__nv_reservedSMEM_offset_0_alias,@"STO_CUDA_RESERVED_SHARED STV_DEFAULT"
__nv_reservedSMEM_offset_0_alias:
	.zero		0
	.zero		64


//--------------------- .nv.constant0._Z5hellov   --------------------------
	.section	.nv.constant0._Z5hellov,"a",@progbits
	.sectionflags	@""
	.align	4
.nv.constant0._Z5hellov:
	.zero		896


//--------------------- SYMBOLS --------------------------

	.type		.nv.reservedSmem.offset0,@object
	.size		.nv.reservedSmem.offset0,0x4
	.type		vprintf,@function
